//
// Generated by NVIDIA NVVM Compiler
//
// Compiler Build ID: CL-36424714
// Cuda compilation tools, release 13.0, V13.0.88
// Based on NVVM 20.0.0
//

.version 9.0
.target sm_100
.address_size 64

	// .globl	_Z12reverse_vectPii
.extern .shared .align 16 .b8 s[];

.visible .entry _Z12reverse_vectPii(
	.param .u64 .ptr .align 1 _Z12reverse_vectPii_param_0,
	.param .u32 _Z12reverse_vectPii_param_1
)
{
	.reg .b32 	%r<12>;
	.reg .b64 	%rd<5>;

	ld.param.u64 	%rd1, [_Z12reverse_vectPii_param_0];
	ld.param.u32 	%r1, [_Z12reverse_vectPii_param_1];
	cvta.to.global.u64 	%rd2, %rd1;
	mov.u32 	%r2, %tid.x;
	not.b32 	%r3, %r2;
	add.s32 	%r4, %r1, %r3;
	mul.wide.u32 	%rd3, %r2, 4;
	add.s64 	%rd4, %rd2, %rd3;
	ld.global.u32 	%r5, [%rd4];
	shl.b32 	%r6, %r2, 2;
	mov.u32 	%r7, s;
	add.s32 	%r8, %r7, %r6;
	st.shared.u32 	[%r8], %r5;
	bar.sync 	0;
	shl.b32 	%r9, %r4, 2;
	add.s32 	%r10, %r7, %r9;
	ld.shared.u32 	%r11, [%r10];
	st.global.u32 	[%rd4], %r11;
	ret;

}


// ===== COMPILED SASS (sm_100) =====

	.target	sm_100

	.elftype	@"ET_EXEC"


//--------------------- .note.nv.tkinfo           --------------------------
	.section	.note.nv.tkinfo,"",@"SHT_NOTE"
	.sectionflags	@"SHF_NOTE_NV_TKINFO"
	.tkinfo
        /*0018*/ 	.word	0x00000002
        /*0030*/ 	.string	""
        /*0030*/ 	.string	"ptxas"
        /*0030*/ 	.string	"Cuda compilation tools, release 13.0, V13.0.88"
        /*0030*/ 	.string	"Build cuda_13.0.r13.0/compiler.36424714_0"
        /*0030*/ 	.string	"-arch sm_100 -m 64 "



//--------------------- .note.nv.cuinfo           --------------------------
	.section	.note.nv.cuinfo,"",@"SHT_NOTE"
	.sectionflags	@"SHF_NOTE_NV_CUINFO"
        /*0018*/ 	.short	0x0002
        /*001a*/ 	.short	0x0064
        /*001c*/ 	.short	0x0082
	.zero		2


//--------------------- .nv.info                  --------------------------
	.section	.nv.info,"",@"SHT_CUDA_INFO"
	.align	4


	//----- nvinfo : EIATTR_REGCOUNT
	.align		4
        /*0000*/ 	.byte	0x04, 0x2f
        /*0002*/ 	.short	(.L_1 - .L_0)
	.align		4
.L_0:
        /*0004*/ 	.word	index@(_Z12reverse_vectPii)
        /*0008*/ 	.word	0x0000000a


	//----- nvinfo : EIATTR_FRAME_SIZE
	.align		4
.L_1:
        /*000c*/ 	.byte	0x04, 0x11
        /*000e*/ 	.short	(.L_3 - .L_2)
	.align		4
.L_2:
        /*0010*/ 	.word	index@(_Z12reverse_vectPii)
        /*0014*/ 	.word	0x00000000


	//----- nvinfo : EIATTR_MIN_STACK_SIZE
	.align		4
.L_3:
        /*0018*/ 	.byte	0x04, 0x12
        /*001a*/ 	.short	(.L_5 - .L_4)
	.align		4
.L_4:
        /*001c*/ 	.word	index@(_Z12reverse_vectPii)
        /*0020*/ 	.word	0x00000000
.L_5:


//--------------------- .nv.compat                --------------------------
	.section	.nv.compat,"",@"SHT_CUDA_COMPAT_INFO"
	.align	4
        /*0000*/ 	.byte	0x02, 0x09, 0x00, 0x00, 0x02, 0x02, 0x01, 0x00, 0x02, 0x05, 0x05, 0x00, 0x03, 0x07, 0x01, 0x01
        /*0010*/ 	.byte	0x02, 0x03, 0x00, 0x00, 0x02, 0x06, 0x01, 0x00, 0x04, 0x0b, 0x08, 0x00, 0x09, 0x00, 0x00, 0x00
        /*0020*/ 	.byte	0x00, 0x00, 0x00, 0x00


//--------------------- .nv.info._Z12reverse_vectPii --------------------------
	.section	.nv.info._Z12reverse_vectPii,"",@"SHT_CUDA_INFO"
	.sectionflags	@""
	.align	4


	//----- nvinfo : EIATTR_CUDA_API_VERSION
	.align		4
        /*0000*/ 	.byte	0x04, 0x37
        /*0002*/ 	.short	(.L_7 - .L_6)
.L_6:
        /*0004*/ 	.word	0x00000082


	//----- nvinfo : EIATTR_KPARAM_INFO
	.align		4
.L_7:
        /*0008*/ 	.byte	0x04, 0x17
        /*000a*/ 	.short	(.L_9 - .L_8)
.L_8:
        /*000c*/ 	.word	0x00000000
        /*0010*/ 	.short	0x0001
        /*0012*/ 	.short	0x0008
        /*0014*/ 	.byte	0x00, 0xf0, 0x11, 0x00


	//----- nvinfo : EIATTR_KPARAM_INFO
	.align		4
.L_9:
        /*0018*/ 	.byte	0x04, 0x17
        /*001a*/ 	.short	(.L_11 - .L_10)
.L_10:
        /*001c*/ 	.word	0x00000000
        /*0020*/ 	.short	0x0000
        /*0022*/ 	.short	0x0000
        /*0024*/ 	.byte	0x00, 0xf5, 0x21, 0x00


	//----- nvinfo : EIATTR_SPARSE_MMA_MASK
	.align		4
.L_11:
        /*0028*/ 	.byte	0x03, 0x50
        /*002a*/ 	.short	0x0000


	//----- nvinfo : EIATTR_MAXREG_COUNT
	.align		4
        /*002c*/ 	.byte	0x03, 0x1b
        /*002e*/ 	.short	0x00ff


	//----- nvinfo : EIATTR_NUM_BARRIERS
	.align		4
        /*0030*/ 	.byte	0x02, 0x4c
        /*0032*/ 	.byte	0x01
	.zero		1


	//----- nvinfo : EIATTR_MERCURY_ISA_VERSION
	.align		4
        /*0034*/ 	.byte	0x03, 0x5f
        /*0036*/ 	.short	0x0101


	//----- nvinfo : EIATTR_VRC_CTA_INIT_COUNT
	.align		4
        /*0038*/ 	.byte	0x02, 0x4a
	.zero		1
	.zero		1


	//----- nvinfo : EIATTR_EXIT_INSTR_OFFSETS
	.align		4
        /*003c*/ 	.byte	0x04, 0x1c
        /*003e*/ 	.short	(.L_13 - .L_12)


	//   ....[0]....
.L_12:
        /*0040*/ 	.word	0x00000120


	//----- nvinfo : EIATTR_CBANK_PARAM_SIZE
	.align		4
.L_13:
        /*0044*/ 	.byte	0x03, 0x19
        /*0046*/ 	.short	0x000c


	//----- nvinfo : EIATTR_PARAM_CBANK
	.align		4
        /*0048*/ 	.byte	0x04, 0x0a
        /*004a*/ 	.short	(.L_15 - .L_14)
	.align		4
.L_14:
        /*004c*/ 	.word	index@(.nv.constant0._Z12reverse_vectPii)
        /*0050*/ 	.short	0x0380
        /*0052*/ 	.short	0x000c


	//----- nvinfo : EIATTR_SW_WAR
	.align		4
.L_15:
        /*0054*/ 	.byte	0x04, 0x36
        /*0056*/ 	.short	(.L_17 - .L_16)
.L_16:
        /*0058*/ 	.word	0x00000008
.L_17:


//--------------------- .nv.callgraph             --------------------------
	.section	.nv.callgraph,"",@"SHT_CUDA_CALLGRAPH"
	.align	4
	.sectionentsize	8
	.align		4
        /*0000*/ 	.word	0x00000000
	.align		4
        /*0004*/ 	.word	0xffffffff
	.align		4
        /*0008*/ 	.word	0x00000000
	.align		4
        /*000c*/ 	.word	0xfffffffe
	.align		4
        /*0010*/ 	.word	0x00000000
	.align		4
        /*0014*/ 	.word	0xfffffffd
	.align		4
        /*0018*/ 	.word	0x00000000
	.align		4
        /*001c*/ 	.word	0xfffffffc


//--------------------- .text._Z12reverse_vectPii --------------------------
	.section	.text._Z12reverse_vectPii,"ax",@progbits
	.align	128
        .global         _Z12reverse_vectPii
        .type           _Z12reverse_vectPii,@function
        .size           _Z12reverse_vectPii,(.L_x_1 - _Z12reverse_vectPii)
        .other          _Z12reverse_vectPii,@"STO_CUDA_ENTRY STV_DEFAULT"
_Z12reverse_vectPii:
.text._Z12reverse_vectPii:
[----:B------:R-:W-:Y:S01]  /*0000*/  LDC R1, c[0x0][0x37c] ;  /* 0x0000df00ff017b82 */ /* 0x000fe20000000800 */
[----:B------:R-:W0:Y:S07]  /*0010*/  S2R R5, SR_TID.X ;  /* 0x0000000000057919 */ /* 0x000e2e0000002100 */
[----:B------:R-:W0:Y:S01]  /*0020*/  LDC.64 R2, c[0x0][0x380] ;  /* 0x0000e000ff027b82 */ /* 0x000e220000000a00 */
[----:B------:R-:W1:Y:S01]  /*0030*/  LDCU.64 UR6, c[0x0][0x358] ;  /* 0x00006b00ff0677ac */ /* 0x000e620008000a00 */
[----:B------:R-:W2:Y:S01]  /*0040*/  LDCU UR8, c[0x0][0x388] ;  /* 0x00007100ff0877ac */ /* 0x000ea20008000800 */
[----:B0-----:R-:W-:-:S05]  /*0050*/  IMAD.WIDE.U32 R2, R5, 0x4, R2 ;  /* 0x0000000405027825 */ /* 0x001fca00078e0002 */
[----:B-1----:R-:W3:Y:S01]  /*0060*/  LDG.E R4, desc[UR6][R2.64] ;  /* 0x0000000602047981 */ /* 0x002ee2000c1e1900 */
[----:B------:R-:W0:Y:S01]  /*0070*/  S2UR UR5, SR_CgaCtaId ;  /* 0x00000000000579c3 */ /* 0x000e220000008800 */
[----:B------:R-:W-:Y:S01]  /*0080*/  UMOV UR4, 0x400 ;  /* 0x0000040000047882 */ /* 0x000fe20000000000 */
[----:B------:R-:W-:-:S05]  /*0090*/  LOP3.LUT R0, RZ, R5, RZ, 0x33, !PT ;  /* 0x00000005ff007212 */ /* 0x000fca00078e33ff */
[----:B--2---:R-:W-:Y:S01]  /*00a0*/  VIADD R0, R0, UR8 ;  /* 0x0000000800007c36 */ /* 0x004fe20008000000 */
[----:B0-----:R-:W-:-:S06]  /*00b0*/  ULEA UR4, UR5, UR4, 0x18 ;  /* 0x0000000405047291 */ /* 0x001fcc000f8ec0ff */
[----:B------:R-:W-:Y:S02]  /*00c0*/  LEA R5, R5, UR4, 0x2 ;  /* 0x0000000405057c11 */ /* 0x000fe4000f8e10ff */
[----:B------:R-:W-:-:S03]  /*00d0*/  LEA R0, R0, UR4, 0x2 ;  /* 0x0000000400007c11 */ /* 0x000fc6000f8e10ff */
[----:B---3--:R-:W-:Y:S01]  /*00e0*/  STS [R5], R4 ;  /* 0x0000000405007388 */ /* 0x008fe20000000800 */
[----:B------:R-:W-:Y:S06]  /*00f0*/  BAR.SYNC.DEFER_BLOCKING 0x0 ;  /* 0x0000000000007b1d */ /* 0x000fec0000010000 */
[----:B------:R-:W0:Y:S04]  /*0100*/  LDS R7, [R0] ;  /* 0x0000000000077984 */ /* 0x000e280000000800 */
[----:B0-----:R-:W-:Y:S01]  /*0110*/  STG.E desc[UR6][R2.64], R7 ;  /* 0x0000000702007986 */ /* 0x001fe2000c101906 */
[----:B------:R-:W-:Y:S05]  /*0120*/  EXIT ;  /* 0x000000000000794d */ /* 0x000fea0003800000 */
.L_x_0:
[----:B------:R-:W-:-:S00]  /*0130*/  BRA `(.L_x_0) ;  /* 0xfffffffc00fc7947 */ /* 0x000fc0000383ffff */
[----:B------:R-:W-:-:S00]  /*0140*/  NOP ;  /* 0x0000000000007918 */ /* 0x000fc00000000000 */
        /* <DEDUP_REMOVED lines=11> */
.L_x_1:


//--------------------- .nv.shared._Z12reverse_vectPii --------------------------
	.section	.nv.shared._Z12reverse_vectPii,"aw",@nobits
	.sectionflags	@""
	.align	16
	.zero		1024


//--------------------- .nv.shared.reserved.0     --------------------------
	.section	.nv.shared.reserved.0,"aw",@nobits
	.weak		__nv_reservedSMEM_offset_0_alias
	.size		__nv_reservedSMEM_offset_0_alias, 0, 64
	.other		__nv_reservedSMEM_offset_0_alias,@"STO_CUDA_RESERVED_SHARED STV_DEFAULT"
__nv_reservedSMEM_offset_0_alias:
	.zero		0
	.zero		64


//--------------------- .nv.constant0._Z12reverse_vectPii --------------------------
	.section	.nv.constant0._Z12reverse_vectPii,"a",@progbits
	.sectionflags	@""
	.align	4
.nv.constant0._Z12reverse_vectPii:
	.zero		908


//--------------------- SYMBOLS --------------------------

	.type		.nv.reservedSmem.offset0,@object
	.size		.nv.reservedSmem.offset0,0x4
	.type		.nv.reservedSmem.cap,@object
	.size		.nv.reservedSmem.cap,0x4
